//
// Generated by NVIDIA NVVM Compiler
//
// Compiler Build ID: CL-36424714
// Cuda compilation tools, release 13.0, V13.0.88
// Based on NVVM 20.0.0
//

.version 9.0
.target sm_100
.address_size 64

	// .globl	_Z13broken_reducePfS_i

.visible .entry _Z13broken_reducePfS_i(
	.param .u64 .ptr .align 1 _Z13broken_reducePfS_i_param_0,
	.param .u64 .ptr .align 1 _Z13broken_reducePfS_i_param_1,
	.param .u32 _Z13broken_reducePfS_i_param_2
)
{
	.reg .pred 	%p<2>;
	.reg .b32 	%r<6>;
	.reg .b32 	%f<4>;
	.reg .b64 	%rd<7>;

	ld.param.u64 	%rd1, [_Z13broken_reducePfS_i_param_0];
	ld.param.u64 	%rd2, [_Z13broken_reducePfS_i_param_1];
	ld.param.u32 	%r2, [_Z13broken_reducePfS_i_param_2];
	mov.u32 	%r3, %tid.x;
	mov.u32 	%r4, %ntid.x;
	mov.u32 	%r5, %ctaid.x;
	mad.lo.s32 	%r1, %r4, %r5, %r3;
	setp.ge.s32 	%p1, %r1, %r2;
	@%p1 bra 	$L__BB0_2;
	cvta.to.global.u64 	%rd3, %rd1;
	cvta.to.global.u64 	%rd4, %rd2;
	mul.wide.s32 	%rd5, %r1, 4;
	add.s64 	%rd6, %rd3, %rd5;
	ld.global.f32 	%f1, [%rd6];
	ld.global.f32 	%f2, [%rd4];
	add.f32 	%f3, %f1, %f2;
	st.global.f32 	[%rd4], %f3;
$L__BB0_2:
	ret;

}
	// .globl	_Z9sumReducePfS_i
.visible .entry _Z9sumReducePfS_i(
	.param .u64 .ptr .align 1 _Z9sumReducePfS_i_param_0,
	.param .u64 .ptr .align 1 _Z9sumReducePfS_i_param_1,
	.param .u32 _Z9sumReducePfS_i_param_2
)
{
	.reg .pred 	%p<2>;
	.reg .b32 	%r<6>;
	.reg .b32 	%f<3>;
	.reg .b64 	%rd<7>;

	ld.param.u64 	%rd1, [_Z9sumReducePfS_i_param_0];
	ld.param.u64 	%rd2, [_Z9sumReducePfS_i_param_1];
	ld.param.u32 	%r2, [_Z9sumReducePfS_i_param_2];
	mov.u32 	%r3, %tid.x;
	mov.u32 	%r4, %ntid.x;
	mov.u32 	%r5, %ctaid.x;
	mad.lo.s32 	%r1, %r4, %r5, %r3;
	setp.ge.s32 	%p1, %r1, %r2;
	@%p1 bra 	$L__BB1_2;
	cvta.to.global.u64 	%rd4, %rd1;
	mul.wide.s32 	%rd5, %r1, 4;
	add.s64 	%rd6, %rd4, %rd5;
	ld.global.f32 	%f2, [%rd6];
	// begin inline asm
	atom.add.relaxed.gpu.f32 %f1,[%rd2],%f2;
	// end inline asm
$L__BB1_2:
	ret;

}


// ===== COMPILED SASS (sm_100) =====

	.target	sm_100

	.elftype	@"ET_EXEC"


//--------------------- .note.nv.tkinfo           --------------------------
	.section	.note.nv.tkinfo,"",@"SHT_NOTE"
	.sectionflags	@"SHF_NOTE_NV_TKINFO"
	.tkinfo
        /*0018*/ 	.word	0x00000002
        /*0030*/ 	.string	""
        /*0030*/ 	.string	"ptxas"
        /*0030*/ 	.string	"Cuda compilation tools, release 13.0, V13.0.88"
        /*0030*/ 	.string	"Build cuda_13.0.r13.0/compiler.36424714_0"
        /*0030*/ 	.string	"-arch sm_100 -m 64 "



//--------------------- .note.nv.cuinfo           --------------------------
	.section	.note.nv.cuinfo,"",@"SHT_NOTE"
	.sectionflags	@"SHF_NOTE_NV_CUINFO"
        /*0018*/ 	.short	0x0002
        /*001a*/ 	.short	0x0064
        /*001c*/ 	.short	0x0082
	.zero		2


//--------------------- .nv.info                  --------------------------
	.section	.nv.info,"",@"SHT_CUDA_INFO"
	.align	4


	//----- nvinfo : EIATTR_REGCOUNT
	.align		4
        /*0000*/ 	.byte	0x04, 0x2f
        /*0002*/ 	.short	(.L_1 - .L_0)
	.align		4
.L_0:
        /*0004*/ 	.word	index@(_Z13broken_reducePfS_i)
        /*0008*/ 	.word	0x0000000a


	//----- nvinfo : EIATTR_FRAME_SIZE
	.align		4
.L_1:
        /*000c*/ 	.byte	0x04, 0x11
        /*000e*/ 	.short	(.L_3 - .L_2)
	.align		4
.L_2:
        /*0010*/ 	.word	index@(_Z13broken_reducePfS_i)
        /*0014*/ 	.word	0x00000000


	//----- nvinfo : EIATTR_REGCOUNT
	.align		4
.L_3:
        /*0018*/ 	.byte	0x04, 0x2f
        /*001a*/ 	.short	(.L_5 - .L_4)
	.align		4
.L_4:
        /*001c*/ 	.word	index@(_Z9sumReducePfS_i)
        /*0020*/ 	.word	0x0000000a


	//----- nvinfo : EIATTR_FRAME_SIZE
	.align		4
.L_5:
        /*0024*/ 	.byte	0x04, 0x11
        /*0026*/ 	.short	(.L_7 - .L_6)
	.align		4
.L_6:
        /*0028*/ 	.word	index@(_Z9sumReducePfS_i)
        /*002c*/ 	.word	0x00000000


	//----- nvinfo : EIATTR_MIN_STACK_SIZE
	.align		4
.L_7:
        /*0030*/ 	.byte	0x04, 0x12
        /*0032*/ 	.short	(.L_9 - .L_8)
	.align		4
.L_8:
        /*0034*/ 	.word	index@(_Z9sumReducePfS_i)
        /*0038*/ 	.word	0x00000000


	//----- nvinfo : EIATTR_MIN_STACK_SIZE
	.align		4
.L_9:
        /*003c*/ 	.byte	0x04, 0x12
        /*003e*/ 	.short	(.L_11 - .L_10)
	.align		4
.L_10:
        /*0040*/ 	.word	index@(_Z13broken_reducePfS_i)
        /*0044*/ 	.word	0x00000000
.L_11:


//--------------------- .nv.compat                --------------------------
	.section	.nv.compat,"",@"SHT_CUDA_COMPAT_INFO"
	.align	4
        /*0000*/ 	.byte	0x02, 0x09, 0x00, 0x00, 0x02, 0x02, 0x01, 0x00, 0x02, 0x05, 0x05, 0x00, 0x03, 0x07, 0x01, 0x01
        /*0010*/ 	.byte	0x02, 0x03, 0x00, 0x00, 0x02, 0x06, 0x01, 0x00, 0x04, 0x0b, 0x08, 0x00, 0x09, 0x00, 0x00, 0x00
        /*0020*/ 	.byte	0x00, 0x00, 0x00, 0x00


//--------------------- .nv.info._Z9sumReducePfS_i --------------------------
	.section	.nv.info._Z9sumReducePfS_i,"",@"SHT_CUDA_INFO"
	.sectionflags	@""
	.align	4


	//----- nvinfo : EIATTR_CUDA_API_VERSION
	.align		4
        /*0000*/ 	.byte	0x04, 0x37
        /*0002*/ 	.short	(.L_13 - .L_12)
.L_12:
        /*0004*/ 	.word	0x00000082


	//----- nvinfo : EIATTR_KPARAM_INFO
	.align		4
.L_13:
        /*0008*/ 	.byte	0x04, 0x17
        /*000a*/ 	.short	(.L_15 - .L_14)
.L_14:
        /*000c*/ 	.word	0x00000000
        /*0010*/ 	.short	0x0002
        /*0012*/ 	.short	0x0010
        /*0014*/ 	.byte	0x00, 0xf0, 0x11, 0x00


	//----- nvinfo : EIATTR_KPARAM_INFO
	.align		4
.L_15:
        /*0018*/ 	.byte	0x04, 0x17
        /*001a*/ 	.short	(.L_17 - .L_16)
.L_16:
        /*001c*/ 	.word	0x00000000
        /*0020*/ 	.short	0x0001
        /*0022*/ 	.short	0x0008
        /*0024*/ 	.byte	0x00, 0xf5, 0x21, 0x00


	//----- nvinfo : EIATTR_KPARAM_INFO
	.align		4
.L_17:
        /*0028*/ 	.byte	0x04, 0x17
        /*002a*/ 	.short	(.L_19 - .L_18)
.L_18:
        /*002c*/ 	.word	0x00000000
        /*0030*/ 	.short	0x0000
        /*0032*/ 	.short	0x0000
        /*0034*/ 	.byte	0x00, 0xf5, 0x21, 0x00


	//----- nvinfo : EIATTR_SPARSE_MMA_MASK
	.align		4
.L_19:
        /*0038*/ 	.byte	0x03, 0x50
        /*003a*/ 	.short	0x0000


	//----- nvinfo : EIATTR_MAXREG_COUNT
	.align		4
        /*003c*/ 	.byte	0x03, 0x1b
        /*003e*/ 	.short	0x00ff


	//----- nvinfo : EIATTR_MERCURY_ISA_VERSION
	.align		4
        /*0040*/ 	.byte	0x03, 0x5f
        /*0042*/ 	.short	0x0101


	//----- nvinfo : EIATTR_VRC_CTA_INIT_COUNT
	.align		4
        /*0044*/ 	.byte	0x02, 0x4a
	.zero		1
	.zero		1


	//----- nvinfo : EIATTR_EXIT_INSTR_OFFSETS
	.align		4
        /*0048*/ 	.byte	0x04, 0x1c
        /*004a*/ 	.short	(.L_21 - .L_20)


	//   ....[0]....
.L_20:
        /*004c*/ 	.word	0x00000070


	//   ....[1]....
        /*0050*/ 	.word	0x000000e0


	//   ....[2]....
        /*0054*/ 	.word	0x00000180


	//   ....[3]....
        /*0058*/ 	.word	0x00000200


	//   ....[4]....
        /*005c*/ 	.word	0x00000240


	//----- nvinfo : EIATTR_CRS_STACK_SIZE
	.align		4
.L_21:
        /*0060*/ 	.byte	0x04, 0x1e
        /*0062*/ 	.short	(.L_23 - .L_22)
.L_22:
        /*0064*/ 	.word	0x00000000


	//----- nvinfo : EIATTR_CBANK_PARAM_SIZE
	.align		4
.L_23:
        /*0068*/ 	.byte	0x03, 0x19
        /*006a*/ 	.short	0x0014


	//----- nvinfo : EIATTR_PARAM_CBANK
	.align		4
        /*006c*/ 	.byte	0x04, 0x0a
        /*006e*/ 	.short	(.L_25 - .L_24)
	.align		4
.L_24:
        /*0070*/ 	.word	index@(.nv.constant0._Z9sumReducePfS_i)
        /*0074*/ 	.short	0x0380
        /*0076*/ 	.short	0x0014


	//----- nvinfo : EIATTR_SW_WAR
	.align		4
.L_25:
        /*0078*/ 	.byte	0x04, 0x36
        /*007a*/ 	.short	(.L_27 - .L_26)
.L_26:
        /*007c*/ 	.word	0x00000008
.L_27:


//--------------------- .nv.info._Z13broken_reducePfS_i --------------------------
	.section	.nv.info._Z13broken_reducePfS_i,"",@"SHT_CUDA_INFO"
	.sectionflags	@""
	.align	4


	//----- nvinfo : EIATTR_CUDA_API_VERSION
	.align		4
        /*0000*/ 	.byte	0x04, 0x37
        /*0002*/ 	.short	(.L_29 - .L_28)
.L_28:
        /*0004*/ 	.word	0x00000082


	//----- nvinfo : EIATTR_KPARAM_INFO
	.align		4
.L_29:
        /*0008*/ 	.byte	0x04, 0x17
        /*000a*/ 	.short	(.L_31 - .L_30)
.L_30:
        /*000c*/ 	.word	0x00000000
        /*0010*/ 	.short	0x0002
        /*0012*/ 	.short	0x0010
        /*0014*/ 	.byte	0x00, 0xf0, 0x11, 0x00


	//----- nvinfo : EIATTR_KPARAM_INFO
	.align		4
.L_31:
        /*0018*/ 	.byte	0x04, 0x17
        /*001a*/ 	.short	(.L_33 - .L_32)
.L_32:
        /*001c*/ 	.word	0x00000000
        /*0020*/ 	.short	0x0001
        /*0022*/ 	.short	0x0008
        /*0024*/ 	.byte	0x00, 0xf5, 0x21, 0x00


	//----- nvinfo : EIATTR_KPARAM_INFO
	.align		4
.L_33:
        /*0028*/ 	.byte	0x04, 0x17
        /*002a*/ 	.short	(.L_35 - .L_34)
.L_34:
        /*002c*/ 	.word	0x00000000
        /*0030*/ 	.short	0x0000
        /*0032*/ 	.short	0x0000
        /*0034*/ 	.byte	0x00, 0xf5, 0x21, 0x00


	//----- nvinfo : EIATTR_SPARSE_MMA_MASK
	.align		4
.L_35:
        /*0038*/ 	.byte	0x03, 0x50
        /*003a*/ 	.short	0x0000


	//----- nvinfo : EIATTR_MAXREG_COUNT
	.align		4
        /*003c*/ 	.byte	0x03, 0x1b
        /*003e*/ 	.short	0x00ff


	//----- nvinfo : EIATTR_MERCURY_ISA_VERSION
	.align		4
        /*0040*/ 	.byte	0x03, 0x5f
        /*0042*/ 	.short	0x0101


	//----- nvinfo : EIATTR_VRC_CTA_INIT_COUNT
	.align		4
        /*0044*/ 	.byte	0x02, 0x4a
	.zero		1
	.zero		1


	//----- nvinfo : EIATTR_EXIT_INSTR_OFFSETS
	.align		4
        /*0048*/ 	.byte	0x04, 0x1c
        /*004a*/ 	.short	(.L_37 - .L_36)


	//   ....[0]....
.L_36:
        /*004c*/ 	.word	0x00000070


	//   ....[1]....
        /*0050*/ 	.word	0x00000100


	//----- nvinfo : EIATTR_CBANK_PARAM_SIZE
	.align		4
.L_37:
        /*0054*/ 	.byte	0x03, 0x19
        /*0056*/ 	.short	0x0014


	//----- nvinfo : EIATTR_PARAM_CBANK
	.align		4
        /*0058*/ 	.byte	0x04, 0x0a
        /*005a*/ 	.short	(.L_39 - .L_38)
	.align		4
.L_38:
        /*005c*/ 	.word	index@(.nv.constant0._Z13broken_reducePfS_i)
        /*0060*/ 	.short	0x0380
        /*0062*/ 	.short	0x0014


	//----- nvinfo : EIATTR_SW_WAR
	.align		4
.L_39:
        /*0064*/ 	.byte	0x04, 0x36
        /*0066*/ 	.short	(.L_41 - .L_40)
.L_40:
        /*0068*/ 	.word	0x00000008
.L_41:


//--------------------- .nv.callgraph             --------------------------
	.section	.nv.callgraph,"",@"SHT_CUDA_CALLGRAPH"
	.align	4
	.sectionentsize	8
	.align		4
        /*0000*/ 	.word	0x00000000
	.align		4
        /*0004*/ 	.word	0xffffffff
	.align		4
        /*0008*/ 	.word	0x00000000
	.align		4
        /*000c*/ 	.word	0xfffffffe
	.align		4
        /*0010*/ 	.word	0x00000000
	.align		4
        /*0014*/ 	.word	0xfffffffd
	.align		4
        /*0018*/ 	.word	0x00000000
	.align		4
        /*001c*/ 	.word	0xfffffffc


//--------------------- .text._Z9sumReducePfS_i   --------------------------
	.section	.text._Z9sumReducePfS_i,"ax",@progbits
	.align	128
        .global         _Z9sumReducePfS_i
        .type           _Z9sumReducePfS_i,@function
        .size           _Z9sumReducePfS_i,(.L_x_6 - _Z9sumReducePfS_i)
        .other          _Z9sumReducePfS_i,@"STO_CUDA_ENTRY STV_DEFAULT"
_Z9sumReducePfS_i:
.text._Z9sumReducePfS_i:
[----:B------:R-:W-:Y:S01]  /*0000*/  LDC R1, c[0x0][0x37c] ;  /* 0x0000df00ff017b82 */ /* 0x000fe20000000800 */
[----:B------:R-:W0:Y:S01]  /*0010*/  S2R R5, SR_TID.X ;  /* 0x0000000000057919 */ /* 0x000e220000002100 */
[----:B------:R-:W0:Y:S01]  /*0020*/  LDCU UR4, c[0x0][0x360] ;  /* 0x00006c00ff0477ac */ /* 0x000e220008000800 */
[----:B------:R-:W0:Y:S01]  /*0030*/  S2R R0, SR_CTAID.X ;  /* 0x0000000000007919 */ /* 0x000e220000002500 */
[----:B------:R-:W1:Y:S01]  /*0040*/  LDCU UR5, c[0x0][0x390] ;  /* 0x00007200ff0577ac */ /* 0x000e620008000800 */
[----:B0-----:R-:W-:-:S05]  /*0050*/  IMAD R5, R0, UR4, R5 ;  /* 0x0000000400057c24 */ /* 0x001fca000f8e0205 */
[----:B-1----:R-:W-:-:S13]  /*0060*/  ISETP.GE.AND P0, PT, R5, UR5, PT ;  /* 0x0000000505007c0c */ /* 0x002fda000bf06270 */
[----:B------:R-:W-:Y:S05]  /*0070*/  @P0 EXIT ;  /* 0x000000000000094d */ /* 0x000fea0003800000 */
[----:B------:R-:W0:Y:S01]  /*0080*/  LDC.64 R2, c[0x0][0x380] ;  /* 0x0000e000ff027b82 */ /* 0x000e220000000a00 */
[----:B------:R-:W1:Y:S01]  /*0090*/  LDCU.64 UR4, c[0x0][0x358] ;  /* 0x00006b00ff0477ac */ /* 0x000e620008000a00 */
[----:B0-----:R-:W-:-:S06]  /*00a0*/  IMAD.WIDE R2, R5, 0x4, R2 ;  /* 0x0000000405027825 */ /* 0x001fcc00078e0202 */
[----:B-1----:R-:W2:Y:S01]  /*00b0*/  LDG.E R3, desc[UR4][R2.64] ;  /* 0x0000000402037981 */ /* 0x002ea2000c1e1900 */
[----:B------:R-:W2:Y:S03]  /*00c0*/  LDC.64 R4, c[0x0][0x388] ;  /* 0x0000e200ff047b82 */ /* 0x000ea60000000a00 */
[----:B--2---:R0:W-:Y:S02]  /*00d0*/  ATOM.E.ADD.F32.FTZ.RN.STRONG.GPU P0, RZ, desc[UR4][R4.64], R3 ;  /* 0x8000000304ff79a2 */ /* 0x0041e4000c10f304 */
[----:B0-----:R-:W-:Y:S05]  /*00e0*/  @P0 EXIT ;  /* 0x000000000000094d */ /* 0x001fea0003800000 */
[----:B------:R-:W0:Y:S02]  /*00f0*/  QSPC.E.S P0, RZ, [R4] ;  /* 0x0000000004ff73aa */ /* 0x000e240000000500 */
[----:B0-----:R-:W-:Y:S05]  /*0100*/  @!P0 BRA `(.L_x_0) ;  /* 0x0000000000208947 */ /* 0x001fea0003800000 */
[----:B------:R-:W0:Y:S02]  /*0110*/  LDCU UR4, c[0x0][0x388] ;  /* 0x00007100ff0477ac */ /* 0x000e240008000800 */
[----:B0-----:R-:W-:-:S05]  /*0120*/  UMOV UR4, UR4 ;  /* 0x0000000400047c82 */ /* 0x001fca0008000000 */
.L_x_1:
[----:B------:R-:W0:Y:S01]  /*0130*/  LDS R4, [UR4] ;  /* 0x00000004ff047984 */ /* 0x000e220008000800 */
[----:B------:R-:W-:Y:S01]  /*0140*/  MOV R0, UR4 ;  /* 0x0000000400007c02 */ /* 0x000fe20008000f00 */
[----:B0-----:R-:W-:-:S05]  /*0150*/  FADD R5, R3, R4 ;  /* 0x0000000403057221 */ /* 0x001fca0000000000 */
[----:B------:R-:W0:Y:S02]  /*0160*/  ATOMS.CAST.SPIN P0, [R0], R4, R5 ;  /* 0x000000040000758d */ /* 0x000e240001800005 */
[----:B0-----:R-:W-:Y:S05]  /*0170*/  @!P0 BRA `(.L_x_1) ;  /* 0xfffffffc00ec8947 */ /* 0x001fea000383ffff */
[----:B------:R-:W-:Y:S05]  /*0180*/  EXIT ;  /* 0x000000000000794d */ /* 0x000fea0003800000 */
.L_x_0:
[----:B------:R-:W0:Y:S02]  /*0190*/  QSPC.E.D P0, RZ, [R4] ;  /* 0x0000000004ff73aa */ /* 0x000e240000000700 */
[----:B0-----:R-:W-:Y:S05]  /*01a0*/  @!P0 BRA `(.L_x_2) ;  /* 0x0000000000188947 */ /* 0x001fea0003800000 */
.L_x_3:
[----:B------:R-:W2:Y:S02]  /*01b0*/  LD.E R6, [R4] ;  /* 0x0000000004067980 */ /* 0x000ea40000100900 */
[----:B--2---:R-:W-:-:S06]  /*01c0*/  FADD R7, R3, R6 ;  /* 0x0000000603077221 */ /* 0x004fcc0000000000 */
[----:B------:R-:W2:Y:S02]  /*01d0*/  ATOM.E.CAST.SPIN PT, R7, [R4], R6, R7 ;  /* 0x000000060407738b */ /* 0x000ea400019e0107 */
[----:B--2---:R-:W-:-:S13]  /*01e0*/  ISETP.EQ.U32.AND P0, PT, R7, 0x1, PT ;  /* 0x000000010700780c */ /* 0x004fda0003f02070 */
[----:B------:R-:W-:Y:S05]  /*01f0*/  @!P0 BRA `(.L_x_3) ;  /* 0xfffffffc00ec8947 */ /* 0x000fea000383ffff */
[----:B------:R-:W-:Y:S05]  /*0200*/  EXIT ;  /* 0x000000000000794d */ /* 0x000fea0003800000 */
.L_x_2:
[----:B------:R-:W2:Y:S02]  /*0210*/  LD.E R0, desc[UR4][R4.64] ;  /* 0x0000000404007980 */ /* 0x000ea4000c101900 */
[----:B--2---:R-:W-:-:S05]  /*0220*/  FADD R3, R3, R0 ;  /* 0x0000000003037221 */ /* 0x004fca0000000000 */
[----:B------:R-:W-:Y:S01]  /*0230*/  ST.E desc[UR4][R4.64], R3 ;  /* 0x0000000304007985 */ /* 0x000fe2000c101904 */
[----:B------:R-:W-:Y:S05]  /*0240*/  EXIT ;  /* 0x000000000000794d */ /* 0x000fea0003800000 */
.L_x_4:
[----:B------:R-:W-:-:S00]  /*0250*/  BRA `(.L_x_4) ;  /* 0xfffffffc00fc7947 */ /* 0x000fc0000383ffff */
[----:B------:R-:W-:-:S00]  /*0260*/  NOP ;  /* 0x0000000000007918 */ /* 0x000fc00000000000 */
        /* <DEDUP_REMOVED lines=9> */
.L_x_6:


//--------------------- .text._Z13broken_reducePfS_i --------------------------
	.section	.text._Z13broken_reducePfS_i,"ax",@progbits
	.align	128
        .global         _Z13broken_reducePfS_i
        .type           _Z13broken_reducePfS_i,@function
        .size           _Z13broken_reducePfS_i,(.L_x_7 - _Z13broken_reducePfS_i)
        .other          _Z13broken_reducePfS_i,@"STO_CUDA_ENTRY STV_DEFAULT"
_Z13broken_reducePfS_i:
.text._Z13broken_reducePfS_i:
        /* <DEDUP_REMOVED lines=9> */
[----:B------:R-:W1:Y:S07]  /*0090*/  LDCU.64 UR4, c[0x0][0x358] ;  /* 0x00006b00ff0477ac */ /* 0x000e6e0008000a00 */
[----:B------:R-:W2:Y:S01]  /*00a0*/  LDC.64 R4, c[0x0][0x388] ;  /* 0x0000e200ff047b82 */ /* 0x000ea20000000a00 */
[----:B0-----:R-:W-:-:S06]  /*00b0*/  IMAD.WIDE R2, R7, 0x4, R2 ;  /* 0x0000000407027825 */ /* 0x001fcc00078e0202 */
[----:B-1----:R-:W3:Y:S04]  /*00c0*/  LDG.E R2, desc[UR4][R2.64] ;  /* 0x0000000402027981 */ /* 0x002ee8000c1e1900 */
[----:B--2---:R-:W3:Y:S02]  /*00d0*/  LDG.E R7, desc[UR4][R4.64] ;  /* 0x0000000404077981 */ /* 0x004ee4000c1e1900 */
[----:B---3--:R-:W-:-:S05]  /*00e0*/  FADD R7, R2, R7 ;  /* 0x0000000702077221 */ /* 0x008fca0000000000 */
[----:B------:R-:W-:Y:S01]  /*00f0*/  STG.E desc[UR4][R4.64], R7 ;  /* 0x0000000704007986 */ /* 0x000fe2000c101904 */
[----:B------:R-:W-:Y:S05]  /*0100*/  EXIT ;  /* 0x000000000000794d */ /* 0x000fea0003800000 */
.L_x_5:
        /* <DEDUP_REMOVED lines=15> */
.L_x_7:


//--------------------- .nv.shared.reserved.0     --------------------------
	.section	.nv.shared.reserved.0,"aw",@nobits
	.weak		__nv_reservedSMEM_offset_0_alias
	.size		__nv_reservedSMEM_offset_0_alias, 0, 64
	.other		__nv_reservedSMEM_offset_0_alias,@"STO_CUDA_RESERVED_SHARED STV_DEFAULT"
__nv_reservedSMEM_offset_0_alias:
	.zero		0
	.zero		64


//--------------------- .nv.constant0._Z9sumReducePfS_i --------------------------
	.section	.nv.constant0._Z9sumReducePfS_i,"a",@progbits
	.sectionflags	@""
	.align	4
.nv.constant0._Z9sumReducePfS_i:
	.zero		916


//--------------------- .nv.constant0._Z13broken_reducePfS_i --------------------------
	.section	.nv.constant0._Z13broken_reducePfS_i,"a",@progbits
	.sectionflags	@""
	.align	4
.nv.constant0._Z13broken_reducePfS_i:
	.zero		916


//--------------------- SYMBOLS --------------------------

	.type		.nv.reservedSmem.offset0,@object
	.size		.nv.reservedSmem.offset0,0x4
